//
// Generated by NVIDIA NVVM Compiler
//
// Compiler Build ID: CL-36424714
// Cuda compilation tools, release 13.0, V13.0.88
// Based on NVVM 20.0.0
//

.version 9.0
.target sm_100
.address_size 64

	// .globl	_Z9ArraysSumPfS_S_i

.visible .entry _Z9ArraysSumPfS_S_i(
	.param .u64 .ptr .align 1 _Z9ArraysSumPfS_S_i_param_0,
	.param .u64 .ptr .align 1 _Z9ArraysSumPfS_S_i_param_1,
	.param .u64 .ptr .align 1 _Z9ArraysSumPfS_S_i_param_2,
	.param .u32 _Z9ArraysSumPfS_S_i_param_3
)
{
	.reg .pred 	%p<2>;
	.reg .b32 	%r<6>;
	.reg .b32 	%f<4>;
	.reg .b64 	%rd<11>;

	ld.param.u64 	%rd1, [_Z9ArraysSumPfS_S_i_param_0];
	ld.param.u64 	%rd2, [_Z9ArraysSumPfS_S_i_param_1];
	ld.param.u64 	%rd3, [_Z9ArraysSumPfS_S_i_param_2];
	ld.param.u32 	%r2, [_Z9ArraysSumPfS_S_i_param_3];
	mov.u32 	%r3, %ctaid.x;
	mov.u32 	%r4, %ntid.x;
	mov.u32 	%r5, %tid.x;
	mad.lo.s32 	%r1, %r3, %r4, %r5;
	setp.ge.s32 	%p1, %r1, %r2;
	@%p1 bra 	$L__BB0_2;
	cvta.to.global.u64 	%rd4, %rd1;
	cvta.to.global.u64 	%rd5, %rd2;
	cvta.to.global.u64 	%rd6, %rd3;
	mul.wide.s32 	%rd7, %r1, 4;
	add.s64 	%rd8, %rd4, %rd7;
	ld.global.f32 	%f1, [%rd8];
	add.s64 	%rd9, %rd5, %rd7;
	ld.global.f32 	%f2, [%rd9];
	add.f32 	%f3, %f1, %f2;
	add.s64 	%rd10, %rd6, %rd7;
	st.global.f32 	[%rd10], %f3;
$L__BB0_2:
	ret;

}


// ===== COMPILED SASS (sm_100) =====

	.target	sm_100

	.elftype	@"ET_EXEC"


//--------------------- .note.nv.tkinfo           --------------------------
	.section	.note.nv.tkinfo,"",@"SHT_NOTE"
	.sectionflags	@"SHF_NOTE_NV_TKINFO"
	.tkinfo
        /*0018*/ 	.word	0x00000002
        /*0030*/ 	.string	""
        /*0030*/ 	.string	"ptxas"
        /*0030*/ 	.string	"Cuda compilation tools, release 13.0, V13.0.88"
        /*0030*/ 	.string	"Build cuda_13.0.r13.0/compiler.36424714_0"
        /*0030*/ 	.string	"-arch sm_100 -m 64 "



//--------------------- .note.nv.cuinfo           --------------------------
	.section	.note.nv.cuinfo,"",@"SHT_NOTE"
	.sectionflags	@"SHF_NOTE_NV_CUINFO"
        /*0018*/ 	.short	0x0002
        /*001a*/ 	.short	0x0064
        /*001c*/ 	.short	0x0082
	.zero		2


//--------------------- .nv.info                  --------------------------
	.section	.nv.info,"",@"SHT_CUDA_INFO"
	.align	4


	//----- nvinfo : EIATTR_REGCOUNT
	.align		4
        /*0000*/ 	.byte	0x04, 0x2f
        /*0002*/ 	.short	(.L_1 - .L_0)
	.align		4
.L_0:
        /*0004*/ 	.word	index@(_Z9ArraysSumPfS_S_i)
        /*0008*/ 	.word	0x0000000c


	//----- nvinfo : EIATTR_FRAME_SIZE
	.align		4
.L_1:
        /*000c*/ 	.byte	0x04, 0x11
        /*000e*/ 	.short	(.L_3 - .L_2)
	.align		4
.L_2:
        /*0010*/ 	.word	index@(_Z9ArraysSumPfS_S_i)
        /*0014*/ 	.word	0x00000000


	//----- nvinfo : EIATTR_MIN_STACK_SIZE
	.align		4
.L_3:
        /*0018*/ 	.byte	0x04, 0x12
        /*001a*/ 	.short	(.L_5 - .L_4)
	.align		4
.L_4:
        /*001c*/ 	.word	index@(_Z9ArraysSumPfS_S_i)
        /*0020*/ 	.word	0x00000000
.L_5:


//--------------------- .nv.compat                --------------------------
	.section	.nv.compat,"",@"SHT_CUDA_COMPAT_INFO"
	.align	4
        /*0000*/ 	.byte	0x02, 0x09, 0x00, 0x00, 0x02, 0x02, 0x01, 0x00, 0x02, 0x05, 0x05, 0x00, 0x03, 0x07, 0x01, 0x01
        /*0010*/ 	.byte	0x02, 0x03, 0x00, 0x00, 0x02, 0x06, 0x01, 0x00, 0x04, 0x0b, 0x08, 0x00, 0x09, 0x00, 0x00, 0x00
        /*0020*/ 	.byte	0x00, 0x00, 0x00, 0x00


//--------------------- .nv.info._Z9ArraysSumPfS_S_i --------------------------
	.section	.nv.info._Z9ArraysSumPfS_S_i,"",@"SHT_CUDA_INFO"
	.sectionflags	@""
	.align	4


	//----- nvinfo : EIATTR_CUDA_API_VERSION
	.align		4
        /*0000*/ 	.byte	0x04, 0x37
        /*0002*/ 	.short	(.L_7 - .L_6)
.L_6:
        /*0004*/ 	.word	0x00000082


	//----- nvinfo : EIATTR_KPARAM_INFO
	.align		4
.L_7:
        /*0008*/ 	.byte	0x04, 0x17
        /*000a*/ 	.short	(.L_9 - .L_8)
.L_8:
        /*000c*/ 	.word	0x00000000
        /*0010*/ 	.short	0x0003
        /*0012*/ 	.short	0x0018
        /*0014*/ 	.byte	0x00, 0xf0, 0x11, 0x00


	//----- nvinfo : EIATTR_KPARAM_INFO
	.align		4
.L_9:
        /*0018*/ 	.byte	0x04, 0x17
        /*001a*/ 	.short	(.L_11 - .L_10)
.L_10:
        /*001c*/ 	.word	0x00000000
        /*0020*/ 	.short	0x0002
        /*0022*/ 	.short	0x0010
        /*0024*/ 	.byte	0x00, 0xf5, 0x21, 0x00


	//----- nvinfo : EIATTR_KPARAM_INFO
	.align		4
.L_11:
        /*0028*/ 	.byte	0x04, 0x17
        /*002a*/ 	.short	(.L_13 - .L_12)
.L_12:
        /*002c*/ 	.word	0x00000000
        /*0030*/ 	.short	0x0001
        /*0032*/ 	.short	0x0008
        /*0034*/ 	.byte	0x00, 0xf5, 0x21, 0x00


	//----- nvinfo : EIATTR_KPARAM_INFO
	.align		4
.L_13:
        /*0038*/ 	.byte	0x04, 0x17
        /*003a*/ 	.short	(.L_15 - .L_14)
.L_14:
        /*003c*/ 	.word	0x00000000
        /*0040*/ 	.short	0x0000
        /*0042*/ 	.short	0x0000
        /*0044*/ 	.byte	0x00, 0xf5, 0x21, 0x00


	//----- nvinfo : EIATTR_SPARSE_MMA_MASK
	.align		4
.L_15:
        /*0048*/ 	.byte	0x03, 0x50
        /*004a*/ 	.short	0x0000


	//----- nvinfo : EIATTR_MAXREG_COUNT
	.align		4
        /*004c*/ 	.byte	0x03, 0x1b
        /*004e*/ 	.short	0x00ff


	//----- nvinfo : EIATTR_MERCURY_ISA_VERSION
	.align		4
        /*0050*/ 	.byte	0x03, 0x5f
        /*0052*/ 	.short	0x0101


	//----- nvinfo : EIATTR_VRC_CTA_INIT_COUNT
	.align		4
        /*0054*/ 	.byte	0x02, 0x4a
	.zero		1
	.zero		1


	//----- nvinfo : EIATTR_EXIT_INSTR_OFFSETS
	.align		4
        /*0058*/ 	.byte	0x04, 0x1c
        /*005a*/ 	.short	(.L_17 - .L_16)


	//   ....[0]....
.L_16:
        /*005c*/ 	.word	0x00000070


	//   ....[1]....
        /*0060*/ 	.word	0x00000130


	//----- nvinfo : EIATTR_CBANK_PARAM_SIZE
	.align		4
.L_17:
        /*0064*/ 	.byte	0x03, 0x19
        /*0066*/ 	.short	0x001c


	//----- nvinfo : EIATTR_PARAM_CBANK
	.align		4
        /*0068*/ 	.byte	0x04, 0x0a
        /*006a*/ 	.short	(.L_19 - .L_18)
	.align		4
.L_18:
        /*006c*/ 	.word	index@(.nv.constant0._Z9ArraysSumPfS_S_i)
        /*0070*/ 	.short	0x0380
        /*0072*/ 	.short	0x001c


	//----- nvinfo : EIATTR_SW_WAR
	.align		4
.L_19:
        /*0074*/ 	.byte	0x04, 0x36
        /*0076*/ 	.short	(.L_21 - .L_20)
.L_20:
        /*0078*/ 	.word	0x00000008
.L_21:


//--------------------- .nv.callgraph             --------------------------
	.section	.nv.callgraph,"",@"SHT_CUDA_CALLGRAPH"
	.align	4
	.sectionentsize	8
	.align		4
        /*0000*/ 	.word	0x00000000
	.align		4
        /*0004*/ 	.word	0xffffffff
	.align		4
        /*0008*/ 	.word	0x00000000
	.align		4
        /*000c*/ 	.word	0xfffffffe
	.align		4
        /*0010*/ 	.word	0x00000000
	.align		4
        /*0014*/ 	.word	0xfffffffd
	.align		4
        /*0018*/ 	.word	0x00000000
	.align		4
        /*001c*/ 	.word	0xfffffffc


//--------------------- .text._Z9ArraysSumPfS_S_i --------------------------
	.section	.text._Z9ArraysSumPfS_S_i,"ax",@progbits
	.align	128
        .global         _Z9ArraysSumPfS_S_i
        .type           _Z9ArraysSumPfS_S_i,@function
        .size           _Z9ArraysSumPfS_S_i,(.L_x_1 - _Z9ArraysSumPfS_S_i)
        .other          _Z9ArraysSumPfS_S_i,@"STO_CUDA_ENTRY STV_DEFAULT"
_Z9ArraysSumPfS_S_i:
.text._Z9ArraysSumPfS_S_i:
[----:B------:R-:W-:Y:S01]  /*0000*/  LDC R1, c[0x0][0x37c] ;  /* 0x0000df00ff017b82 */ /* 0x000fe20000000800 */
[----:B------:R-:W0:Y:S07]  /*0010*/  S2R R0, SR_TID.X ;  /* 0x0000000000007919 */ /* 0x000e2e0000002100 */
[----:B------:R-:W0:Y:S01]  /*0020*/  S2UR UR4, SR_CTAID.X ;  /* 0x00000000000479c3 */ /* 0x000e220000002500 */
[----:B------:R-:W1:Y:S07]  /*0030*/  LDCU UR5, c[0x0][0x398] ;  /* 0x00007300ff0577ac */ /* 0x000e6e0008000800 */
[----:B------:R-:W0:Y:S02]  /*0040*/  LDC R9, c[0x0][0x360] ;  /* 0x0000d800ff097b82 */ /* 0x000e240000000800 */
[----:B0-----:R-:W-:-:S05]  /*0050*/  IMAD R9, R9, UR4, R0 ;  /* 0x0000000409097c24 */ /* 0x001fca000f8e0200 */
[----:B-1----:R-:W-:-:S13]  /*0060*/  ISETP.GE.AND P0, PT, R9, UR5, PT ;  /* 0x0000000509007c0c */ /* 0x002fda000bf06270 */
[----:B------:R-:W-:Y:S05]  /*0070*/  @P0 EXIT ;  /* 0x000000000000094d */ /* 0x000fea0003800000 */
[----:B------:R-:W0:Y:S01]  /*0080*/  LDC.64 R2, c[0x0][0x380] ;  /* 0x0000e000ff027b82 */ /* 0x000e220000000a00 */
[----:B------:R-:W1:Y:S07]  /*0090*/  LDCU.64 UR4, c[0x0][0x358] ;  /* 0x00006b00ff0477ac */ /* 0x000e6e0008000a00 */
[----:B------:R-:W2:Y:S08]  /*00a0*/  LDC.64 R4, c[0x0][0x388] ;  /* 0x0000e200ff047b82 */ /* 0x000eb00000000a00 */
[----:B------:R-:W3:Y:S01]  /*00b0*/  LDC.64 R6, c[0x0][0x390] ;  /* 0x0000e400ff067b82 */ /* 0x000ee20000000a00 */
[----:B0-----:R-:W-:-:S06]  /*00c0*/  IMAD.WIDE R2, R9, 0x4, R2 ;  /* 0x0000000409027825 */ /* 0x001fcc00078e0202 */
[----:B-1----:R-:W4:Y:S01]  /*00d0*/  LDG.E R2, desc[UR4][R2.64] ;  /* 0x0000000402027981 */ /* 0x002f22000c1e1900 */
[----:B--2---:R-:W-:-:S06]  /*00e0*/  IMAD.WIDE R4, R9, 0x4, R4 ;  /* 0x0000000409047825 */ /* 0x004fcc00078e0204 */
[----:B------:R-:W4:Y:S01]  /*00f0*/  LDG.E R5, desc[UR4][R4.64] ;  /* 0x0000000404057981 */ /* 0x000f22000c1e1900 */
[----:B---3--:R-:W-:-:S04]  /*0100*/  IMAD.WIDE R6, R9, 0x4, R6 ;  /* 0x0000000409067825 */ /* 0x008fc800078e0206 */
[----:B----4-:R-:W-:-:S05]  /*0110*/  FADD R9, R2, R5 ;  /* 0x0000000502097221 */ /* 0x010fca0000000000 */
[----:B------:R-:W-:Y:S01]  /*0120*/  STG.E desc[UR4][R6.64], R9 ;  /* 0x0000000906007986 */ /* 0x000fe2000c101904 */
[----:B------:R-:W-:Y:S05]  /*0130*/  EXIT ;  /* 0x000000000000794d */ /* 0x000fea0003800000 */
.L_x_0:
[----:B------:R-:W-:-:S00]  /*0140*/  BRA `(.L_x_0) ;  /* 0xfffffffc00fc7947 */ /* 0x000fc0000383ffff */
[----:B------:R-:W-:-:S00]  /*0150*/  NOP ;  /* 0x0000000000007918 */ /* 0x000fc00000000000 */
        /* <DEDUP_REMOVED lines=10> */
.L_x_1:


//--------------------- .nv.shared.reserved.0     --------------------------
	.section	.nv.shared.reserved.0,"aw",@nobits
	.weak		__nv_reservedSMEM_offset_0_alias
	.size		__nv_reservedSMEM_offset_0_alias, 0, 64
	.other		__nv_reservedSMEM_offset_0_alias,@"STO_CUDA_RESERVED_SHARED STV_DEFAULT"
__nv_reservedSMEM_offset_0_alias:
	.zero		0
	.zero		64


//--------------------- .nv.constant0._Z9ArraysSumPfS_S_i --------------------------
	.section	.nv.constant0._Z9ArraysSumPfS_S_i,"a",@progbits
	.sectionflags	@""
	.align	4
.nv.constant0._Z9ArraysSumPfS_S_i:
	.zero		924


//--------------------- SYMBOLS --------------------------

	.type		.nv.reservedSmem.offset0,@object
	.size		.nv.reservedSmem.offset0,0x4
